//
// Generated by NVIDIA NVVM Compiler
//
// Compiler Build ID: CL-36424714
// Cuda compilation tools, release 13.0, V13.0.88
// Based on NVVM 20.0.0
//

.version 9.0
.target sm_100
.address_size 64

	// .globl	_ZN3cub18CUB_300001_SM_10006detail11EmptyKernelIvEEvv
.extern .func  (.param .b32 func_retval0) vprintf
(
	.param .b64 vprintf_param_0,
	.param .b64 vprintf_param_1
)
;
.global .align 1 .b8 _ZN30_INTERNAL_937fd84c_4_k_cu_main4cuda3std3__45__cpo5beginE[1];
.global .align 1 .b8 _ZN30_INTERNAL_937fd84c_4_k_cu_main4cuda3std3__45__cpo3endE[1];
.global .align 1 .b8 _ZN30_INTERNAL_937fd84c_4_k_cu_main4cuda3std3__45__cpo6cbeginE[1];
.global .align 1 .b8 _ZN30_INTERNAL_937fd84c_4_k_cu_main4cuda3std3__45__cpo4cendE[1];
.global .align 1 .b8 _ZN30_INTERNAL_937fd84c_4_k_cu_main4cuda3std3__45__cpo6rbeginE[1];
.global .align 1 .b8 _ZN30_INTERNAL_937fd84c_4_k_cu_main4cuda3std3__45__cpo4rendE[1];
.global .align 1 .b8 _ZN30_INTERNAL_937fd84c_4_k_cu_main4cuda3std3__45__cpo7crbeginE[1];
.global .align 1 .b8 _ZN30_INTERNAL_937fd84c_4_k_cu_main4cuda3std3__45__cpo5crendE[1];
.global .align 1 .b8 _ZN30_INTERNAL_937fd84c_4_k_cu_main4cuda3std3__432_GLOBAL__N__937fd84c_4_k_cu_main6ignoreE[1];
.global .align 1 .b8 _ZN30_INTERNAL_937fd84c_4_k_cu_main4cuda3std3__419piecewise_constructE[1];
.global .align 1 .b8 _ZN30_INTERNAL_937fd84c_4_k_cu_main4cuda3std3__48in_placeE[1];
.global .align 1 .b8 _ZN30_INTERNAL_937fd84c_4_k_cu_main4cuda3std3__420unreachable_sentinelE[1];
.global .align 1 .b8 _ZN30_INTERNAL_937fd84c_4_k_cu_main4cuda3std3__47nulloptE[1];
.global .align 1 .b8 _ZN30_INTERNAL_937fd84c_4_k_cu_main4cuda3std6ranges3__45__cpo4swapE[1];
.global .align 1 .b8 _ZN30_INTERNAL_937fd84c_4_k_cu_main4cuda3std6ranges3__45__cpo9iter_moveE[1];
.global .align 1 .b8 _ZN30_INTERNAL_937fd84c_4_k_cu_main4cuda3std6ranges3__45__cpo5beginE[1];
.global .align 1 .b8 _ZN30_INTERNAL_937fd84c_4_k_cu_main4cuda3std6ranges3__45__cpo3endE[1];
.global .align 1 .b8 _ZN30_INTERNAL_937fd84c_4_k_cu_main4cuda3std6ranges3__45__cpo6cbeginE[1];
.global .align 1 .b8 _ZN30_INTERNAL_937fd84c_4_k_cu_main4cuda3std6ranges3__45__cpo4cendE[1];
.global .align 1 .b8 _ZN30_INTERNAL_937fd84c_4_k_cu_main4cuda3std6ranges3__45__cpo7advanceE[1];
.global .align 1 .b8 _ZN30_INTERNAL_937fd84c_4_k_cu_main4cuda3std6ranges3__45__cpo9iter_swapE[1];
.global .align 1 .b8 _ZN30_INTERNAL_937fd84c_4_k_cu_main4cuda3std6ranges3__45__cpo4nextE[1];
.global .align 1 .b8 _ZN30_INTERNAL_937fd84c_4_k_cu_main4cuda3std6ranges3__45__cpo4prevE[1];
.global .align 1 .b8 _ZN30_INTERNAL_937fd84c_4_k_cu_main4cuda3std6ranges3__45__cpo4dataE[1];
.global .align 1 .b8 _ZN30_INTERNAL_937fd84c_4_k_cu_main4cuda3std6ranges3__45__cpo5cdataE[1];
.global .align 1 .b8 _ZN30_INTERNAL_937fd84c_4_k_cu_main4cuda3std6ranges3__45__cpo4sizeE[1];
.global .align 1 .b8 _ZN30_INTERNAL_937fd84c_4_k_cu_main4cuda3std6ranges3__45__cpo5ssizeE[1];
.global .align 1 .b8 _ZN30_INTERNAL_937fd84c_4_k_cu_main4cuda3std6ranges3__45__cpo8distanceE[1];
.global .align 1 .b8 _ZN30_INTERNAL_937fd84c_4_k_cu_main6thrust24THRUST_300001_SM_1000_NS8cuda_cub3parE[1];
.global .align 1 .b8 _ZN30_INTERNAL_937fd84c_4_k_cu_main6thrust24THRUST_300001_SM_1000_NS8cuda_cub10par_nosyncE[1];
.global .align 1 .b8 _ZN30_INTERNAL_937fd84c_4_k_cu_main6thrust24THRUST_300001_SM_1000_NS6system6detail10sequential3seqE[1];
.global .align 1 .b8 _ZN30_INTERNAL_937fd84c_4_k_cu_main6thrust24THRUST_300001_SM_1000_NS12placeholders2_1E[1];
.global .align 1 .b8 _ZN30_INTERNAL_937fd84c_4_k_cu_main6thrust24THRUST_300001_SM_1000_NS12placeholders2_2E[1];
.global .align 1 .b8 _ZN30_INTERNAL_937fd84c_4_k_cu_main6thrust24THRUST_300001_SM_1000_NS12placeholders2_3E[1];
.global .align 1 .b8 _ZN30_INTERNAL_937fd84c_4_k_cu_main6thrust24THRUST_300001_SM_1000_NS12placeholders2_4E[1];
.global .align 1 .b8 _ZN30_INTERNAL_937fd84c_4_k_cu_main6thrust24THRUST_300001_SM_1000_NS12placeholders2_5E[1];
.global .align 1 .b8 _ZN30_INTERNAL_937fd84c_4_k_cu_main6thrust24THRUST_300001_SM_1000_NS12placeholders2_6E[1];
.global .align 1 .b8 _ZN30_INTERNAL_937fd84c_4_k_cu_main6thrust24THRUST_300001_SM_1000_NS12placeholders2_7E[1];
.global .align 1 .b8 _ZN30_INTERNAL_937fd84c_4_k_cu_main6thrust24THRUST_300001_SM_1000_NS12placeholders2_8E[1];
.global .align 1 .b8 _ZN30_INTERNAL_937fd84c_4_k_cu_main6thrust24THRUST_300001_SM_1000_NS12placeholders2_9E[1];
.global .align 1 .b8 _ZN30_INTERNAL_937fd84c_4_k_cu_main6thrust24THRUST_300001_SM_1000_NS12placeholders3_10E[1];
.global .align 1 .b8 $str[29] = {72, 101, 108, 108, 111, 44, 32, 119, 111, 114, 108, 100, 32, 102, 114, 111, 109, 32, 115, 116, 114, 101, 97, 109, 32, 37, 112, 10};

.visible .entry _ZN3cub18CUB_300001_SM_10006detail11EmptyKernelIvEEvv()
{


	ret;

}
	// .globl	_ZN3cub18CUB_300001_SM_10006detail8for_each13static_kernelINS2_12policy_hub_t12policy_500_tElNS2_12op_wrapper_tIl14printf_functorN6thrust24THRUST_300001_SM_1000_NS17counting_iteratorIiNS9_11use_defaultESB_SB_EEEEEEvT0_T1_
.visible .entry _ZN3cub18CUB_300001_SM_10006detail8for_each13static_kernelINS2_12policy_hub_t12policy_500_tElNS2_12op_wrapper_tIl14printf_functorN6thrust24THRUST_300001_SM_1000_NS17counting_iteratorIiNS9_11use_defaultESB_SB_EEEEEEvT0_T1_(
	.param .u64 _ZN3cub18CUB_300001_SM_10006detail8for_each13static_kernelINS2_12policy_hub_t12policy_500_tElNS2_12op_wrapper_tIl14printf_functorN6thrust24THRUST_300001_SM_1000_NS17counting_iteratorIiNS9_11use_defaultESB_SB_EEEEEEvT0_T1__param_0,
	.param .align 8 .b8 _ZN3cub18CUB_300001_SM_10006detail8for_each13static_kernelINS2_12policy_hub_t12policy_500_tElNS2_12op_wrapper_tIl14printf_functorN6thrust24THRUST_300001_SM_1000_NS17counting_iteratorIiNS9_11use_defaultESB_SB_EEEEEEvT0_T1__param_1[16]
)
.maxntid 256
{
	.local .align 8 .b8 	__local_depot1[8];
	.reg .b64 	%SP;
	.reg .b64 	%SPL;
	.reg .pred 	%p<4>;
	.reg .b32 	%r<13>;
	.reg .b64 	%rd<21>;

	mov.u64 	%SPL, __local_depot1;
	cvta.local.u64 	%SP, %SPL;
	ld.param.u64 	%rd5, [_ZN3cub18CUB_300001_SM_10006detail8for_each13static_kernelINS2_12policy_hub_t12policy_500_tElNS2_12op_wrapper_tIl14printf_functorN6thrust24THRUST_300001_SM_1000_NS17counting_iteratorIiNS9_11use_defaultESB_SB_EEEEEEvT0_T1__param_1+8];
	ld.param.u64 	%rd6, [_ZN3cub18CUB_300001_SM_10006detail8for_each13static_kernelINS2_12policy_hub_t12policy_500_tElNS2_12op_wrapper_tIl14printf_functorN6thrust24THRUST_300001_SM_1000_NS17counting_iteratorIiNS9_11use_defaultESB_SB_EEEEEEvT0_T1__param_0];
	add.u64 	%rd7, %SP, 0;
	add.u64 	%rd1, %SPL, 0;
	mov.u32 	%r3, %ctaid.x;
	mul.wide.u32 	%rd8, %r3, 512;
	sub.s64 	%rd2, %rd6, %rd8;
	setp.lt.s64 	%p1, %rd2, 512;
	@%p1 bra 	$L__BB1_2;
	cvta.to.local.u64 	%rd18, %rd7;
	st.local.u64 	[%rd18], %rd5;
	mov.u64 	%rd19, $str;
	cvta.global.u64 	%rd20, %rd19;
	{ // callseq 2, 0
	.param .b64 param0;
	st.param.b64 	[param0], %rd20;
	.param .b64 param1;
	st.param.b64 	[param1], %rd7;
	.param .b32 retval0;
	call.uni (retval0), 
	vprintf, 
	(
	param0, 
	param1
	);
	ld.param.b32 	%r9, [retval0];
	} // callseq 2
	st.local.u64 	[%rd18], %rd5;
	{ // callseq 3, 0
	.param .b64 param0;
	st.param.b64 	[param0], %rd20;
	.param .b64 param1;
	st.param.b64 	[param1], %rd7;
	.param .b32 retval0;
	call.uni (retval0), 
	vprintf, 
	(
	param0, 
	param1
	);
	ld.param.b32 	%r11, [retval0];
	} // callseq 3
	bra.uni 	$L__BB1_6;
$L__BB1_2:
	mov.u32 	%r1, %tid.x;
	cvt.s64.s32 	%rd4, %rd2;
	cvt.u64.u32 	%rd9, %r1;
	setp.le.s64 	%p2, %rd4, %rd9;
	@%p2 bra 	$L__BB1_4;
	st.local.u64 	[%rd1], %rd5;
	mov.u64 	%rd10, $str;
	cvta.global.u64 	%rd11, %rd10;
	{ // callseq 0, 0
	.param .b64 param0;
	st.param.b64 	[param0], %rd11;
	.param .b64 param1;
	st.param.b64 	[param1], %rd7;
	.param .b32 retval0;
	call.uni (retval0), 
	vprintf, 
	(
	param0, 
	param1
	);
	ld.param.b32 	%r4, [retval0];
	} // callseq 0
$L__BB1_4:
	add.s32 	%r6, %r1, 256;
	cvt.u64.u32 	%rd13, %r6;
	setp.le.s64 	%p3, %rd4, %rd13;
	@%p3 bra 	$L__BB1_6;
	st.local.u64 	[%rd1], %rd5;
	mov.u64 	%rd14, $str;
	cvta.global.u64 	%rd15, %rd14;
	{ // callseq 1, 0
	.param .b64 param0;
	st.param.b64 	[param0], %rd15;
	.param .b64 param1;
	st.param.b64 	[param1], %rd7;
	.param .b32 retval0;
	call.uni (retval0), 
	vprintf, 
	(
	param0, 
	param1
	);
	ld.param.b32 	%r7, [retval0];
	} // callseq 1
$L__BB1_6:
	ret;

}


// ===== COMPILED SASS (sm_100) =====

	.target	sm_100

	.elftype	@"ET_EXEC"


//--------------------- .note.nv.tkinfo           --------------------------
	.section	.note.nv.tkinfo,"",@"SHT_NOTE"
	.sectionflags	@"SHF_NOTE_NV_TKINFO"
	.tkinfo
        /*0018*/ 	.word	0x00000002
        /*0030*/ 	.string	""
        /*0030*/ 	.string	"ptxas"
        /*0030*/ 	.string	"Cuda compilation tools, release 13.0, V13.0.88"
        /*0030*/ 	.string	"Build cuda_13.0.r13.0/compiler.36424714_0"
        /*0030*/ 	.string	"-arch sm_100 -m 64 "



//--------------------- .note.nv.cuinfo           --------------------------
	.section	.note.nv.cuinfo,"",@"SHT_NOTE"
	.sectionflags	@"SHF_NOTE_NV_CUINFO"
        /*0018*/ 	.short	0x0002
        /*001a*/ 	.short	0x0064
        /*001c*/ 	.short	0x0082
	.zero		2


//--------------------- .nv.info                  --------------------------
	.section	.nv.info,"",@"SHT_CUDA_INFO"
	.align	4


	//----- nvinfo : EIATTR_REGCOUNT
	.align		4
        /*0000*/ 	.byte	0x04, 0x2f
        /*0002*/ 	.short	(.L_43 - .L_42)
	.align		4
.L_42:
        /*0004*/ 	.word	index@(_ZN3cub18CUB_300001_SM_10006detail11EmptyKernelIvEEvv)
        /*0008*/ 	.word	0x00000004


	//----- nvinfo : EIATTR_FRAME_SIZE
	.align		4
.L_43:
        /*000c*/ 	.byte	0x04, 0x11
        /*000e*/ 	.short	(.L_45 - .L_44)
	.align		4
.L_44:
        /*0010*/ 	.word	index@(_ZN3cub18CUB_300001_SM_10006detail11EmptyKernelIvEEvv)
        /*0014*/ 	.word	0x00000000


	//----- nvinfo : EIATTR_REGCOUNT
	.align		4
.L_45:
        /*0018*/ 	.byte	0x04, 0x2f
        /*001a*/ 	.short	(.L_47 - .L_46)
	.align		4
.L_46:
        /*001c*/ 	.word	index@(_ZN3cub18CUB_300001_SM_10006detail8for_each13static_kernelINS2_12policy_hub_t12policy_500_tElNS2_12op_wrapper_tIl14printf_functorN6thrust24THRUST_300001_SM_1000_NS17counting_iteratorIiNS9_11use_defaultESB_SB_EEEEEEvT0_T1_)
        /*0020*/ 	.word	0x00000018


	//----- nvinfo : EIATTR_FRAME_SIZE
	.align		4
.L_47:
        /*0024*/ 	.byte	0x04, 0x11
        /*0026*/ 	.short	(.L_49 - .L_48)
	.align		4
.L_48:
        /*0028*/ 	.word	index@(_ZN3cub18CUB_300001_SM_10006detail8for_each13static_kernelINS2_12policy_hub_t12policy_500_tElNS2_12op_wrapper_tIl14printf_functorN6thrust24THRUST_300001_SM_1000_NS17counting_iteratorIiNS9_11use_defaultESB_SB_EEEEEEvT0_T1_)
        /*002c*/ 	.word	0x00000008


	//----- nvinfo : EIATTR_MIN_STACK_SIZE
	.align		4
.L_49:
        /*0030*/ 	.byte	0x04, 0x12
        /*0032*/ 	.short	(.L_51 - .L_50)
	.align		4
.L_50:
        /*0034*/ 	.word	index@(_ZN3cub18CUB_300001_SM_10006detail8for_each13static_kernelINS2_12policy_hub_t12policy_500_tElNS2_12op_wrapper_tIl14printf_functorN6thrust24THRUST_300001_SM_1000_NS17counting_iteratorIiNS9_11use_defaultESB_SB_EEEEEEvT0_T1_)
        /*0038*/ 	.word	0x00000008


	//----- nvinfo : EIATTR_MIN_STACK_SIZE
	.align		4
.L_51:
        /*003c*/ 	.byte	0x04, 0x12
        /*003e*/ 	.short	(.L_53 - .L_52)
	.align		4
.L_52:
        /*0040*/ 	.word	index@(_ZN3cub18CUB_300001_SM_10006detail11EmptyKernelIvEEvv)
        /*0044*/ 	.word	0x00000000
.L_53:


//--------------------- .nv.compat                --------------------------
	.section	.nv.compat,"",@"SHT_CUDA_COMPAT_INFO"
	.align	4
        /*0000*/ 	.byte	0x02, 0x09, 0x00, 0x00, 0x02, 0x02, 0x01, 0x00, 0x02, 0x05, 0x05, 0x00, 0x03, 0x07, 0x01, 0x01
        /*0010*/ 	.byte	0x02, 0x03, 0x00, 0x00, 0x02, 0x06, 0x01, 0x00, 0x04, 0x0b, 0x08, 0x00, 0x09, 0x00, 0x00, 0x00
        /*0020*/ 	.byte	0x00, 0x00, 0x00, 0x00


//--------------------- .nv.info._ZN3cub18CUB_300001_SM_10006detail8for_each13static_kernelINS2_12policy_hub_t12policy_500_tElNS2_12op_wrapper_tIl14printf_functorN6thrust24THRUST_300001_SM_1000_NS17counting_iteratorIiNS9_11use_defaultESB_SB_EEEEEEvT0_T1_ --------------------------
	.section	.nv.info._ZN3cub18CUB_300001_SM_10006detail8for_each13static_kernelINS2_12policy_hub_t12policy_500_tElNS2_12op_wrapper_tIl14printf_functorN6thrust24THRUST_300001_SM_1000_NS17counting_iteratorIiNS9_11use_defaultESB_SB_EEEEEEvT0_T1_,"",@"SHT_CUDA_INFO"
	.sectionflags	@""
	.align	4


	//----- nvinfo : EIATTR_CUDA_API_VERSION
	.align		4
        /*0000*/ 	.byte	0x04, 0x37
        /*0002*/ 	.short	(.L_55 - .L_54)
.L_54:
        /*0004*/ 	.word	0x00000082


	//----- nvinfo : EIATTR_KPARAM_INFO
	.align		4
.L_55:
        /*0008*/ 	.byte	0x04, 0x17
        /*000a*/ 	.short	(.L_57 - .L_56)
.L_56:
        /*000c*/ 	.word	0x00000000
        /*0010*/ 	.short	0x0001
        /*0012*/ 	.short	0x0008
        /*0014*/ 	.byte	0x00, 0xf0, 0x41, 0x00


	//----- nvinfo : EIATTR_KPARAM_INFO
	.align		4
.L_57:
        /*0018*/ 	.byte	0x04, 0x17
        /*001a*/ 	.short	(.L_59 - .L_58)
.L_58:
        /*001c*/ 	.word	0x00000000
        /*0020*/ 	.short	0x0000
        /*0022*/ 	.short	0x0000
        /*0024*/ 	.byte	0x00, 0xf0, 0x21, 0x00


	//----- nvinfo : EIATTR_SPARSE_MMA_MASK
	.align		4
.L_59:
        /*0028*/ 	.byte	0x03, 0x50
        /*002a*/ 	.short	0x0000


	//----- nvinfo : EIATTR_MAXREG_COUNT
	.align		4
        /*002c*/ 	.byte	0x03, 0x1b
        /*002e*/ 	.short	0x00ff


	//----- nvinfo : EIATTR_EXTERNS
	.align		4
        /*0030*/ 	.byte	0x04, 0x0f
        /*0032*/ 	.short	(.L_61 - .L_60)


	//   ....[0]....
	.align		4
.L_60:
        /*0034*/ 	.word	index@(vprintf)


	//----- nvinfo : EIATTR_MERCURY_ISA_VERSION
	.align		4
.L_61:
        /*0038*/ 	.byte	0x03, 0x5f
        /*003a*/ 	.short	0x0101


	//----- nvinfo : EIATTR_VRC_CTA_INIT_COUNT
	.align		4
        /*003c*/ 	.byte	0x02, 0x4a
	.zero		1
	.zero		1


	//----- nvinfo : EIATTR_SYSCALL_OFFSETS
	.align		4
        /*0040*/ 	.byte	0x04, 0x46
        /*0042*/ 	.short	(.L_63 - .L_62)


	//   ....[0]....
.L_62:
        /*0044*/ 	.word	0x00000190


	//   ....[1]....
        /*0048*/ 	.word	0x00000230


	//   ....[2]....
        /*004c*/ 	.word	0x00000360


	//   ....[3]....
        /*0050*/ 	.word	0x00000470


	//----- nvinfo : EIATTR_EXIT_INSTR_OFFSETS
	.align		4
.L_63:
        /*0054*/ 	.byte	0x04, 0x1c
        /*0056*/ 	.short	(.L_65 - .L_64)


	//   ....[0]....
.L_64:
        /*0058*/ 	.word	0x00000240


	//   ....[1]....
        /*005c*/ 	.word	0x000003c0


	//   ....[2]....
        /*0060*/ 	.word	0x00000480


	//----- nvinfo : EIATTR_MAX_THREADS
	.align		4
.L_65:
        /*0064*/ 	.byte	0x04, 0x05
        /*0066*/ 	.short	(.L_67 - .L_66)
.L_66:
        /*0068*/ 	.word	0x00000100
        /*006c*/ 	.word	0x00000001
        /*0070*/ 	.word	0x00000001


	//----- nvinfo : EIATTR_CRS_STACK_SIZE
	.align		4
.L_67:
        /*0074*/ 	.byte	0x04, 0x1e
        /*0076*/ 	.short	(.L_69 - .L_68)
.L_68:
        /*0078*/ 	.word	0x00000000


	//----- nvinfo : EIATTR_CBANK_PARAM_SIZE
	.align		4
.L_69:
        /*007c*/ 	.byte	0x03, 0x19
        /*007e*/ 	.short	0x0018


	//----- nvinfo : EIATTR_PARAM_CBANK
	.align		4
        /*0080*/ 	.byte	0x04, 0x0a
        /*0082*/ 	.short	(.L_71 - .L_70)
	.align		4
.L_70:
        /*0084*/ 	.word	index@(.nv.constant0._ZN3cub18CUB_300001_SM_10006detail8for_each13static_kernelINS2_12policy_hub_t12policy_500_tElNS2_12op_wrapper_tIl14printf_functorN6thrust24THRUST_300001_SM_1000_NS17counting_iteratorIiNS9_11use_defaultESB_SB_EEEEEEvT0_T1_)
        /*0088*/ 	.short	0x0380
        /*008a*/ 	.short	0x0018


	//----- nvinfo : EIATTR_SW_WAR
	.align		4
.L_71:
        /*008c*/ 	.byte	0x04, 0x36
        /*008e*/ 	.short	(.L_73 - .L_72)
.L_72:
        /*0090*/ 	.word	0x00000008
.L_73:


//--------------------- .nv.info._ZN3cub18CUB_300001_SM_10006detail11EmptyKernelIvEEvv --------------------------
	.section	.nv.info._ZN3cub18CUB_300001_SM_10006detail11EmptyKernelIvEEvv,"",@"SHT_CUDA_INFO"
	.sectionflags	@""
	.align	4


	//----- nvinfo : EIATTR_CUDA_API_VERSION
	.align		4
        /*0000*/ 	.byte	0x04, 0x37
        /*0002*/ 	.short	(.L_75 - .L_74)
.L_74:
        /*0004*/ 	.word	0x00000082


	//----- nvinfo : EIATTR_SPARSE_MMA_MASK
	.align		4
.L_75:
        /*0008*/ 	.byte	0x03, 0x50
        /*000a*/ 	.short	0x0000


	//----- nvinfo : EIATTR_MAXREG_COUNT
	.align		4
        /*000c*/ 	.byte	0x03, 0x1b
        /*000e*/ 	.short	0x00ff


	//----- nvinfo : EIATTR_MERCURY_ISA_VERSION
	.align		4
        /*0010*/ 	.byte	0x03, 0x5f
        /*0012*/ 	.short	0x0101


	//----- nvinfo : EIATTR_VRC_CTA_INIT_COUNT
	.align		4
        /*0014*/ 	.byte	0x02, 0x4a
	.zero		1
	.zero		1


	//----- nvinfo : EIATTR_EXIT_INSTR_OFFSETS
	.align		4
        /*0018*/ 	.byte	0x04, 0x1c
        /*001a*/ 	.short	(.L_77 - .L_76)


	//   ....[0]....
.L_76:
        /*001c*/ 	.word	0x00000010


	//----- nvinfo : EIATTR_SW_WAR
	.align		4
.L_77:
        /*0020*/ 	.byte	0x04, 0x36
        /*0022*/ 	.short	(.L_79 - .L_78)
.L_78:
        /*0024*/ 	.word	0x00000008
.L_79:


//--------------------- .nv.callgraph             --------------------------
	.section	.nv.callgraph,"",@"SHT_CUDA_CALLGRAPH"
	.align	4
	.sectionentsize	8
	.align		4
        /*0000*/ 	.word	0x00000000
	.align		4
        /*0004*/ 	.word	0xffffffff
	.align		4
        /*0008*/ 	.word	index@(_ZN3cub18CUB_300001_SM_10006detail8for_each13static_kernelINS2_12policy_hub_t12policy_500_tElNS2_12op_wrapper_tIl14printf_functorN6thrust24THRUST_300001_SM_1000_NS17counting_iteratorIiNS9_11use_defaultESB_SB_EEEEEEvT0_T1_)
	.align		4
        /*000c*/ 	.word	index@(vprintf)
	.align		4
        /*0010*/ 	.word	0x00000000
	.align		4
        /*0014*/ 	.word	0xfffffffe
	.align		4
        /*0018*/ 	.word	0x00000000
	.align		4
        /*001c*/ 	.word	0xfffffffd
	.align		4
        /*0020*/ 	.word	0x00000000
	.align		4
        /*0024*/ 	.word	0xfffffffc


//--------------------- .nv.constant4             --------------------------
	.section	.nv.constant4,"a",@progbits
	.align	8
	.align		8
.nv.constant4:
        /*0000*/ 	.dword	vprintf
	.align		8
        /*0008*/ 	.dword	_ZN30_INTERNAL_937fd84c_4_k_cu_main4cuda3std3__45__cpo5beginE
	.align		8
        /*0010*/ 	.dword	_ZN30_INTERNAL_937fd84c_4_k_cu_main4cuda3std3__45__cpo3endE
	.align		8
        /*0018*/ 	.dword	_ZN30_INTERNAL_937fd84c_4_k_cu_main4cuda3std3__45__cpo6cbeginE
	.align		8
        /*0020*/ 	.dword	_ZN30_INTERNAL_937fd84c_4_k_cu_main4cuda3std3__45__cpo4cendE
	.align		8
        /*0028*/ 	.dword	_ZN30_INTERNAL_937fd84c_4_k_cu_main4cuda3std3__45__cpo6rbeginE
	.align		8
        /*0030*/ 	.dword	_ZN30_INTERNAL_937fd84c_4_k_cu_main4cuda3std3__45__cpo4rendE
	.align		8
        /*0038*/ 	.dword	_ZN30_INTERNAL_937fd84c_4_k_cu_main4cuda3std3__45__cpo7crbeginE
	.align		8
        /*0040*/ 	.dword	_ZN30_INTERNAL_937fd84c_4_k_cu_main4cuda3std3__45__cpo5crendE
	.align		8
        /*0048*/ 	.dword	_ZN30_INTERNAL_937fd84c_4_k_cu_main4cuda3std3__432_GLOBAL__N__937fd84c_4_k_cu_main6ignoreE
	.align		8
        /*0050*/ 	.dword	_ZN30_INTERNAL_937fd84c_4_k_cu_main4cuda3std3__419piecewise_constructE
	.align		8
        /*0058*/ 	.dword	_ZN30_INTERNAL_937fd84c_4_k_cu_main4cuda3std3__48in_placeE
	.align		8
        /*0060*/ 	.dword	_ZN30_INTERNAL_937fd84c_4_k_cu_main4cuda3std3__420unreachable_sentinelE
	.align		8
        /*0068*/ 	.dword	_ZN30_INTERNAL_937fd84c_4_k_cu_main4cuda3std3__47nulloptE
	.align		8
        /*0070*/ 	.dword	_ZN30_INTERNAL_937fd84c_4_k_cu_main4cuda3std6ranges3__45__cpo4swapE
	.align		8
        /*0078*/ 	.dword	_ZN30_INTERNAL_937fd84c_4_k_cu_main4cuda3std6ranges3__45__cpo9iter_moveE
	.align		8
        /*0080*/ 	.dword	_ZN30_INTERNAL_937fd84c_4_k_cu_main4cuda3std6ranges3__45__cpo5beginE
	.align		8
        /*0088*/ 	.dword	_ZN30_INTERNAL_937fd84c_4_k_cu_main4cuda3std6ranges3__45__cpo3endE
	.align		8
        /*0090*/ 	.dword	_ZN30_INTERNAL_937fd84c_4_k_cu_main4cuda3std6ranges3__45__cpo6cbeginE
	.align		8
        /*0098*/ 	.dword	_ZN30_INTERNAL_937fd84c_4_k_cu_main4cuda3std6ranges3__45__cpo4cendE
	.align		8
        /*00a0*/ 	.dword	_ZN30_INTERNAL_937fd84c_4_k_cu_main4cuda3std6ranges3__45__cpo7advanceE
	.align		8
        /*00a8*/ 	.dword	_ZN30_INTERNAL_937fd84c_4_k_cu_main4cuda3std6ranges3__45__cpo9iter_swapE
	.align		8
        /*00b0*/ 	.dword	_ZN30_INTERNAL_937fd84c_4_k_cu_main4cuda3std6ranges3__45__cpo4nextE
	.align		8
        /*00b8*/ 	.dword	_ZN30_INTERNAL_937fd84c_4_k_cu_main4cuda3std6ranges3__45__cpo4prevE
	.align		8
        /*00c0*/ 	.dword	_ZN30_INTERNAL_937fd84c_4_k_cu_main4cuda3std6ranges3__45__cpo4dataE
	.align		8
        /*00c8*/ 	.dword	_ZN30_INTERNAL_937fd84c_4_k_cu_main4cuda3std6ranges3__45__cpo5cdataE
	.align		8
        /*00d0*/ 	.dword	_ZN30_INTERNAL_937fd84c_4_k_cu_main4cuda3std6ranges3__45__cpo4sizeE
	.align		8
        /*00d8*/ 	.dword	_ZN30_INTERNAL_937fd84c_4_k_cu_main4cuda3std6ranges3__45__cpo5ssizeE
	.align		8
        /*00e0*/ 	.dword	_ZN30_INTERNAL_937fd84c_4_k_cu_main4cuda3std6ranges3__45__cpo8distanceE
	.align		8
        /*00e8*/ 	.dword	_ZN30_INTERNAL_937fd84c_4_k_cu_main6thrust24THRUST_300001_SM_1000_NS8cuda_cub3parE
	.align		8
        /*00f0*/ 	.dword	_ZN30_INTERNAL_937fd84c_4_k_cu_main6thrust24THRUST_300001_SM_1000_NS8cuda_cub10par_nosyncE
	.align		8
        /*00f8*/ 	.dword	_ZN30_INTERNAL_937fd84c_4_k_cu_main6thrust24THRUST_300001_SM_1000_NS6system6detail10sequential3seqE
	.align		8
        /*0100*/ 	.dword	_ZN30_INTERNAL_937fd84c_4_k_cu_main6thrust24THRUST_300001_SM_1000_NS12placeholders2_1E
	.align		8
        /*0108*/ 	.dword	_ZN30_INTERNAL_937fd84c_4_k_cu_main6thrust24THRUST_300001_SM_1000_NS12placeholders2_2E
	.align		8
        /*0110*/ 	.dword	_ZN30_INTERNAL_937fd84c_4_k_cu_main6thrust24THRUST_300001_SM_1000_NS12placeholders2_3E
	.align		8
        /*0118*/ 	.dword	_ZN30_INTERNAL_937fd84c_4_k_cu_main6thrust24THRUST_300001_SM_1000_NS12placeholders2_4E
	.align		8
        /*0120*/ 	.dword	_ZN30_INTERNAL_937fd84c_4_k_cu_main6thrust24THRUST_300001_SM_1000_NS12placeholders2_5E
	.align		8
        /*0128*/ 	.dword	_ZN30_INTERNAL_937fd84c_4_k_cu_main6thrust24THRUST_300001_SM_1000_NS12placeholders2_6E
	.align		8
        /*0130*/ 	.dword	_ZN30_INTERNAL_937fd84c_4_k_cu_main6thrust24THRUST_300001_SM_1000_NS12placeholders2_7E
	.align		8
        /*0138*/ 	.dword	_ZN30_INTERNAL_937fd84c_4_k_cu_main6thrust24THRUST_300001_SM_1000_NS12placeholders2_8E
	.align		8
        /*0140*/ 	.dword	_ZN30_INTERNAL_937fd84c_4_k_cu_main6thrust24THRUST_300001_SM_1000_NS12placeholders2_9E
	.align		8
        /*0148*/ 	.dword	_ZN30_INTERNAL_937fd84c_4_k_cu_main6thrust24THRUST_300001_SM_1000_NS12placeholders3_10E
	.align		8
        /*0150*/ 	.dword	$str


//--------------------- .text._ZN3cub18CUB_300001_SM_10006detail8for_each13static_kernelINS2_12policy_hub_t12policy_500_tElNS2_12op_wrapper_tIl14printf_functorN6thrust24THRUST_300001_SM_1000_NS17counting_iteratorIiNS9_11use_defaultESB_SB_EEEEEEvT0_T1_ --------------------------
	.section	.text._ZN3cub18CUB_300001_SM_10006detail8for_each13static_kernelINS2_12policy_hub_t12policy_500_tElNS2_12op_wrapper_tIl14printf_functorN6thrust24THRUST_300001_SM_1000_NS17counting_iteratorIiNS9_11use_defaultESB_SB_EEEEEEvT0_T1_,"ax",@progbits
	.align	128
        .global         _ZN3cub18CUB_300001_SM_10006detail8for_each13static_kernelINS2_12policy_hub_t12policy_500_tElNS2_12op_wrapper_tIl14printf_functorN6thrust24THRUST_300001_SM_1000_NS17counting_iteratorIiNS9_11use_defaultESB_SB_EEEEEEvT0_T1_
        .type           _ZN3cub18CUB_300001_SM_10006detail8for_each13static_kernelINS2_12policy_hub_t12policy_500_tElNS2_12op_wrapper_tIl14printf_functorN6thrust24THRUST_300001_SM_1000_NS17counting_iteratorIiNS9_11use_defaultESB_SB_EEEEEEvT0_T1_,@function
        .size           _ZN3cub18CUB_300001_SM_10006detail8for_each13static_kernelINS2_12policy_hub_t12policy_500_tElNS2_12op_wrapper_tIl14printf_functorN6thrust24THRUST_300001_SM_1000_NS17counting_iteratorIiNS9_11use_defaultESB_SB_EEEEEEvT0_T1_,(.L_x_8 - _ZN3cub18CUB_300001_SM_10006detail8for_each13static_kernelINS2_12policy_hub_t12policy_500_tElNS2_12op_wrapper_tIl14printf_functorN6thrust24THRUST_300001_SM_1000_NS17counting_iteratorIiNS9_11use_defaultESB_SB_EEEEEEvT0_T1_)
        .other          _ZN3cub18CUB_300001_SM_10006detail8for_each13static_kernelINS2_12policy_hub_t12policy_500_tElNS2_12op_wrapper_tIl14printf_functorN6thrust24THRUST_300001_SM_1000_NS17counting_iteratorIiNS9_11use_defaultESB_SB_EEEEEEvT0_T1_,@"STO_CUDA_ENTRY STV_DEFAULT"
_ZN3cub18CUB_300001_SM_10006detail8for_each13static_kernelINS2_12policy_hub_t12policy_500_tElNS2_12op_wrapper_tIl14printf_functorN6thrust24THRUST_300001_SM_1000_NS17counting_iteratorIiNS9_11use_defaultESB_SB_EEEEEEvT0_T1_:
.text._ZN3cub18CUB_300001_SM_10006detail8for_each13static_kernelINS2_12policy_hub_t12policy_500_tElNS2_12op_wrapper_tIl14printf_functorN6thrust24THRUST_300001_SM_1000_NS17counting_iteratorIiNS9_11use_defaultESB_SB_EEEEEEvT0_T1_:
[----:B------:R-:W0:Y:S08]  /*0000*/  LDC R1, c[0x0][0x37c] ;  /* 0x0000df00ff017b82 */ /* 0x000e300000000800 */
[----:B------:R-:W1:Y:S01]  /*0010*/  S2UR UR4, SR_CTAID.X ;  /* 0x00000000000479c3 */ /* 0x000e620000002500 */
[----:B------:R-:W2:Y:S01]  /*0020*/  LDCU.64 UR36, c[0x0][0x380] ;  /* 0x00007000ff2477ac */ /* 0x000ea20008000a00 */
[----:B0-----:R-:W-:Y:S01]  /*0030*/  VIADD R1, R1, 0xfffffff8 ;  /* 0xfffffff801017836 */ /* 0x001fe20000000000 */
[----:B------:R-:W0:Y:S01]  /*0040*/  LDCU UR6, c[0x0][0x2f8] ;  /* 0x00005f00ff0677ac */ /* 0x000e220008000800 */
[----:B------:R-:W3:Y:S03]  /*0050*/  LDCU UR7, c[0x0][0x2fc] ;  /* 0x00005f80ff0777ac */ /* 0x000ee60008000800 */
[----:B0-----:R-:W-:Y:S01]  /*0060*/  IADD3 R17, P0, PT, R1, UR6, RZ ;  /* 0x0000000601117c10 */ /* 0x001fe2000ff1e0ff */
[----:B-1----:R-:W-:-:S04]  /*0070*/  UIMAD.WIDE.U32 UR4, UR4, 0x200, URZ ;  /* 0x00000200040478a5 */ /* 0x002fc8000f8e00ff */
[----:B--2---:R-:W-:Y:S01]  /*0080*/  UIADD3 UR36, UP0, UPT, -UR4, UR36, URZ ;  /* 0x0000002404247290 */ /* 0x004fe2000ff1e1ff */
[----:B---3--:R-:W-:-:S03]  /*0090*/  IMAD.X R16, RZ, RZ, UR7, P0 ;  /* 0x00000007ff107e24 */ /* 0x008fc600080e06ff */
[----:B------:R-:W-:Y:S02]  /*00a0*/  UIADD3.X UR4, UPT, UPT, ~UR5, UR37, URZ, UP0, !UPT ;  /* 0x0000002505047290 */ /* 0x000fe400087fe5ff */
[----:B------:R-:W-:-:S04]  /*00b0*/  UISETP.GE.U32.AND UP0, UPT, UR36, 0x200, UPT ;  /* 0x000002002400788c */ /* 0x000fc8000bf06070 */
[----:B------:R-:W-:-:S09]  /*00c0*/  UISETP.GE.AND.EX UP0, UPT, UR4, URZ, UPT, UP0 ;  /* 0x000000ff0400728c */ /* 0x000fd2000bf06300 */
[----:B------:R-:W-:Y:S05]  /*00d0*/  BRA.U !UP0, `(.L_x_0) ;  /* 0x00000001085c7547 */ /* 0x000fea000b800000 */
[----:B------:R-:W0:Y:S01]  /*00e0*/  LDC.64 R10, c[0x0][0x390] ;  /* 0x0000e400ff0a7b82 */ /* 0x000e220000000a00 */
[----:B------:R-:W-:Y:S01]  /*00f0*/  VIADD R2, R17, -UR6 ;  /* 0x8000000611027c36 */ /* 0x000fe20008000000 */
[----:B------:R-:W-:Y:S01]  /*0100*/  MOV R18, 0x0 ;  /* 0x0000000000127802 */ /* 0x000fe20000000f00 */
[----:B------:R-:W1:Y:S01]  /*0110*/  LDCU.64 UR4, c[0x4][0x150] ;  /* 0x01002a00ff0477ac */ /* 0x000e620008000a00 */
[----:B------:R-:W-:Y:S02]  /*0120*/  IMAD.MOV.U32 R6, RZ, RZ, R17 ;  /* 0x000000ffff067224 */ /* 0x000fe400078e0011 */
[----:B------:R-:W-:Y:S02]  /*0130*/  IMAD.MOV.U32 R7, RZ, RZ, R16 ;  /* 0x000000ffff077224 */ /* 0x000fe400078e0010 */
[----:B------:R2:W3:Y:S01]  /*0140*/  LDC.64 R8, c[0x4][R18] ;  /* 0x0100000012087b82 */ /* 0x0004e20000000a00 */
[----:B-1----:R-:W-:Y:S01]  /*0150*/  MOV R4, UR4 ;  /* 0x0000000400047c02 */ /* 0x002fe20008000f00 */
[----:B------:R-:W-:Y:S01]  /*0160*/  IMAD.U32 R5, RZ, RZ, UR5 ;  /* 0x00000005ff057e24 */ /* 0x000fe2000f8e00ff */
[----:B0-----:R2:W-:Y:S06]  /*0170*/  STL.64 [R2], R10 ;  /* 0x0000000a02007387 */ /* 0x0015ec0000100a00 */
[----:B------:R-:W-:-:S07]  /*0180*/  LEPC R20, `(.L_x_1) ;  /* 0x000000001014794e */ /* 0x000fce0000000000 */
[----:B--23--:R-:W-:Y:S05]  /*0190*/  CALL.ABS.NOINC R8 ;  /* 0x0000000008007343 */ /* 0x00cfea0003c00000 */
.L_x_1:
[----:B------:R-:W0:Y:S01]  /*01a0*/  LDC.64 R8, c[0x0][0x390] ;  /* 0x0000e400ff087b82 */ /* 0x000e220000000a00 */
[----:B------:R-:W1:Y:S01]  /*01b0*/  LDCU.64 UR4, c[0x4][0x150] ;  /* 0x01002a00ff0477ac */ /* 0x000e620008000a00 */
[----:B------:R-:W-:Y:S02]  /*01c0*/  IMAD.MOV.U32 R6, RZ, RZ, R17 ;  /* 0x000000ffff067224 */ /* 0x000fe400078e0011 */
[----:B------:R-:W-:-:S04]  /*01d0*/  IMAD.MOV.U32 R7, RZ, RZ, R16 ;  /* 0x000000ffff077224 */ /* 0x000fc800078e0010 */
[----:B------:R-:W2:Y:S01]  /*01e0*/  LDC.64 R18, c[0x4][R18] ;  /* 0x0100000012127b82 */ /* 0x000ea20000000a00 */
[----:B-1----:R-:W-:Y:S01]  /*01f0*/  MOV R4, UR4 ;  /* 0x0000000400047c02 */ /* 0x002fe20008000f00 */
[----:B------:R-:W-:Y:S01]  /*0200*/  IMAD.U32 R5, RZ, RZ, UR5 ;  /* 0x00000005ff057e24 */ /* 0x000fe2000f8e00ff */
[----:B0-----:R0:W-:Y:S06]  /*0210*/  STL.64 [R2], R8 ;  /* 0x0000000802007387 */ /* 0x0011ec0000100a00 */
[----:B------:R-:W-:-:S07]  /*0220*/  LEPC R20, `(.L_x_2) ;  /* 0x000000001014794e */ /* 0x000fce0000000000 */
[----:B0-2---:R-:W-:Y:S05]  /*0230*/  CALL.ABS.NOINC R18 ;  /* 0x0000000012007343 */ /* 0x005fea0003c00000 */
.L_x_2:
[----:B------:R-:W-:Y:S05]  /*0240*/  EXIT ;  /* 0x000000000000794d */ /* 0x000fea0003800000 */
.L_x_0:
[----:B------:R-:W0:Y:S01]  /*0250*/  S2R R18, SR_TID.X ;  /* 0x0000000000127919 */ /* 0x000e220000002100 */
[----:B------:R-:W-:Y:S01]  /*0260*/  USHF.R.S32.HI UR37, URZ, 0x1f, UR36 ;  /* 0x0000001fff257899 */ /* 0x000fe20008011424 */
[----:B------:R-:W-:Y:S05]  /*0270*/  BSSY.RECONVERGENT B6, `(.L_x_3) ;  /* 0x0000010000067945 */ /* 0x000fea0003800200 */
[----:B------:R-:W-:Y:S02]  /*0280*/  MOV R0, UR37 ;  /* 0x0000002500007c02 */ /* 0x000fe40008000f00 */
[----:B0-----:R-:W-:-:S04]  /*0290*/  ISETP.LT.U32.AND P0, PT, R18, UR36, PT ;  /* 0x0000002412007c0c */ /* 0x001fc8000bf01070 */
[----:B------:R-:W-:-:S13]  /*02a0*/  ISETP.GT.AND.EX P0, PT, R0, RZ, PT, P0 ;  /* 0x000000ff0000720c */ /* 0x000fda0003f04300 */
[----:B------:R-:W-:Y:S05]  /*02b0*/  @!P0 BRA `(.L_x_4) ;  /* 0x00000000002c8947 */ /* 0x000fea0003800000 */
[----:B------:R-:W0:Y:S01]  /*02c0*/  LDC.64 R2, c[0x0][0x390] ;  /* 0x0000e400ff027b82 */ /* 0x000e220000000a00 */
[----:B------:R-:W-:Y:S01]  /*02d0*/  MOV R0, 0x0 ;  /* 0x0000000000007802 */ /* 0x000fe20000000f00 */
[----:B------:R-:W1:Y:S01]  /*02e0*/  LDCU.64 UR4, c[0x4][0x150] ;  /* 0x01002a00ff0477ac */ /* 0x000e620008000a00 */
[----:B------:R-:W-:Y:S01]  /*02f0*/  MOV R6, R17 ;  /* 0x0000001100067202 */ /* 0x000fe20000000f00 */
[----:B------:R-:W-:-:S04]  /*0300*/  IMAD.MOV.U32 R7, RZ, RZ, R16 ;  /* 0x000000ffff077224 */ /* 0x000fc800078e0010 */
[----:B------:R2:W3:Y:S01]  /*0310*/  LDC.64 R8, c[0x4][R0] ;  /* 0x0100000000087b82 */ /* 0x0004e20000000a00 */
[----:B-1----:R-:W-:Y:S02]  /*0320*/  IMAD.U32 R4, RZ, RZ, UR4 ;  /* 0x00000004ff047e24 */ /* 0x002fe4000f8e00ff */
[----:B------:R-:W-:Y:S01]  /*0330*/  IMAD.U32 R5, RZ, RZ, UR5 ;  /* 0x00000005ff057e24 */ /* 0x000fe2000f8e00ff */
[----:B0-----:R2:W-:Y:S06]  /*0340*/  STL.64 [R1], R2 ;  /* 0x0000000201007387 */ /* 0x0015ec0000100a00 */
[----:B------:R-:W-:-:S07]  /*0350*/  LEPC R20, `(.L_x_4) ;  /* 0x000000001014794e */ /* 0x000fce0000000000 */
[----:B--23--:R-:W-:Y:S05]  /*0360*/  CALL.ABS.NOINC R8 ;  /* 0x0000000008007343 */ /* 0x00cfea0003c00000 */
.L_x_4:
[----:B------:R-:W-:Y:S05]  /*0370*/  BSYNC.RECONVERGENT B6 ;  /* 0x0000000000067941 */ /* 0x000fea0003800200 */
.L_x_3:
[----:B------:R-:W-:Y:S01]  /*0380*/  VIADD R0, R18, 0x100 ;  /* 0x0000010012007836 */ /* 0x000fe20000000000 */
[----:B------:R-:W-:-:S04]  /*0390*/  MOV R2, UR37 ;  /* 0x0000002500027c02 */ /* 0x000fc80008000f00 */
[----:B------:R-:W-:-:S04]  /*03a0*/  ISETP.LT.U32.AND P0, PT, R0, UR36, PT ;  /* 0x0000002400007c0c */ /* 0x000fc8000bf01070 */
[----:B------:R-:W-:-:S13]  /*03b0*/  ISETP.GT.AND.EX P0, PT, R2, RZ, PT, P0 ;  /* 0x000000ff0200720c */ /* 0x000fda0003f04300 */
[----:B------:R-:W-:Y:S05]  /*03c0*/  @!P0 EXIT ;  /* 0x000000000000894d */ /* 0x000fea0003800000 */
        /* <DEDUP_REMOVED lines=11> */
.L_x_5:
[----:B------:R-:W-:Y:S05]  /*0480*/  EXIT ;  /* 0x000000000000794d */ /* 0x000fea0003800000 */
.L_x_6:
[----:B------:R-:W-:-:S00]  /*0490*/  BRA `(.L_x_6) ;  /* 0xfffffffc00fc7947 */ /* 0x000fc0000383ffff */
[----:B------:R-:W-:-:S00]  /*04a0*/  NOP ;  /* 0x0000000000007918 */ /* 0x000fc00000000000 */
        /* <DEDUP_REMOVED lines=13> */
.L_x_8:


//--------------------- .text._ZN3cub18CUB_300001_SM_10006detail11EmptyKernelIvEEvv --------------------------
	.section	.text._ZN3cub18CUB_300001_SM_10006detail11EmptyKernelIvEEvv,"ax",@progbits
	.align	128
        .global         _ZN3cub18CUB_300001_SM_10006detail11EmptyKernelIvEEvv
        .type           _ZN3cub18CUB_300001_SM_10006detail11EmptyKernelIvEEvv,@function
        .size           _ZN3cub18CUB_300001_SM_10006detail11EmptyKernelIvEEvv,(.L_x_9 - _ZN3cub18CUB_300001_SM_10006detail11EmptyKernelIvEEvv)
        .other          _ZN3cub18CUB_300001_SM_10006detail11EmptyKernelIvEEvv,@"STO_CUDA_ENTRY STV_DEFAULT"
_ZN3cub18CUB_300001_SM_10006detail11EmptyKernelIvEEvv:
.text._ZN3cub18CUB_300001_SM_10006detail11EmptyKernelIvEEvv:
[----:B------:R-:W-:Y:S01]  /*0000*/  LDC R1, c[0x0][0x37c] ;  /* 0x0000df00ff017b82 */ /* 0x000fe20000000800 */
[----:B------:R-:W-:Y:S05]  /*0010*/  EXIT ;  /* 0x000000000000794d */ /* 0x000fea0003800000 */
.L_x_7:
        /* <DEDUP_REMOVED lines=14> */
.L_x_9:


//--------------------- .nv.global.init           --------------------------
	.section	.nv.global.init,"aw",@progbits
.nv.global.init:
	.type		$str,@object
	.size		$str,(.L_41 - $str)
$str:
        /*0000*/ 	.byte	0x48, 0x65, 0x6c, 0x6c, 0x6f, 0x2c, 0x20, 0x77, 0x6f, 0x72, 0x6c, 0x64, 0x20, 0x66, 0x72, 0x6f
        /*0010*/ 	.byte	0x6d, 0x20, 0x73, 0x74, 0x72, 0x65, 0x61, 0x6d, 0x20, 0x25, 0x70, 0x0a, 0x00
.L_41:


//--------------------- .nv.shared.reserved.0     --------------------------
	.section	.nv.shared.reserved.0,"aw",@nobits
	.weak		__nv_reservedSMEM_offset_0_alias
	.size		__nv_reservedSMEM_offset_0_alias, 0, 64
	.other		__nv_reservedSMEM_offset_0_alias,@"STO_CUDA_RESERVED_SHARED STV_DEFAULT"
__nv_reservedSMEM_offset_0_alias:
	.zero		0
	.zero		64


//--------------------- .nv.global                --------------------------
	.section	.nv.global,"aw",@nobits
.nv.global:
	.type		_ZN30_INTERNAL_937fd84c_4_k_cu_main6thrust24THRUST_300001_SM_1000_NS12placeholders3_10E,@object
	.size		_ZN30_INTERNAL_937fd84c_4_k_cu_main6thrust24THRUST_300001_SM_1000_NS12placeholders3_10E,(_ZN30_INTERNAL_937fd84c_4_k_cu_main4cuda3std3__432_GLOBAL__N__937fd84c_4_k_cu_main6ignoreE - _ZN30_INTERNAL_937fd84c_4_k_cu_main6thrust24THRUST_300001_SM_1000_NS12placeholders3_10E)
_ZN30_INTERNAL_937fd84c_4_k_cu_main6thrust24THRUST_300001_SM_1000_NS12placeholders3_10E:
	.zero		1
	.type		_ZN30_INTERNAL_937fd84c_4_k_cu_main4cuda3std3__432_GLOBAL__N__937fd84c_4_k_cu_main6ignoreE,@object
	.size		_ZN30_INTERNAL_937fd84c_4_k_cu_main4cuda3std3__432_GLOBAL__N__937fd84c_4_k_cu_main6ignoreE,(_ZN30_INTERNAL_937fd84c_4_k_cu_main4cuda3std6ranges3__45__cpo5cdataE - _ZN30_INTERNAL_937fd84c_4_k_cu_main4cuda3std3__432_GLOBAL__N__937fd84c_4_k_cu_main6ignoreE)
_ZN30_INTERNAL_937fd84c_4_k_cu_main4cuda3std3__432_GLOBAL__N__937fd84c_4_k_cu_main6ignoreE:
	.zero		1
	.type		_ZN30_INTERNAL_937fd84c_4_k_cu_main4cuda3std6ranges3__45__cpo5cdataE,@object
	.size		_ZN30_INTERNAL_937fd84c_4_k_cu_main4cuda3std6ranges3__45__cpo5cdataE,(_ZN30_INTERNAL_937fd84c_4_k_cu_main6thrust24THRUST_300001_SM_1000_NS12placeholders2_2E - _ZN30_INTERNAL_937fd84c_4_k_cu_main4cuda3std6ranges3__45__cpo5cdataE)
_ZN30_INTERNAL_937fd84c_4_k_cu_main4cuda3std6ranges3__45__cpo5cdataE:
	.zero		1
	.type		_ZN30_INTERNAL_937fd84c_4_k_cu_main6thrust24THRUST_300001_SM_1000_NS12placeholders2_2E,@object
	.size		_ZN30_INTERNAL_937fd84c_4_k_cu_main6thrust24THRUST_300001_SM_1000_NS12placeholders2_2E,(_ZN30_INTERNAL_937fd84c_4_k_cu_main4cuda3std3__45__cpo5beginE - _ZN30_INTERNAL_937fd84c_4_k_cu_main6thrust24THRUST_300001_SM_1000_NS12placeholders2_2E)
_ZN30_INTERNAL_937fd84c_4_k_cu_main6thrust24THRUST_300001_SM_1000_NS12placeholders2_2E:
	.zero		1
	.type		_ZN30_INTERNAL_937fd84c_4_k_cu_main4cuda3std3__45__cpo5beginE,@object
	.size		_ZN30_INTERNAL_937fd84c_4_k_cu_main4cuda3std3__45__cpo5beginE,(_ZN30_INTERNAL_937fd84c_4_k_cu_main4cuda3std6ranges3__45__cpo3endE - _ZN30_INTERNAL_937fd84c_4_k_cu_main4cuda3std3__45__cpo5beginE)
_ZN30_INTERNAL_937fd84c_4_k_cu_main4cuda3std3__45__cpo5beginE:
	.zero		1
	.type		_ZN30_INTERNAL_937fd84c_4_k_cu_main4cuda3std6ranges3__45__cpo3endE,@object
	.size		_ZN30_INTERNAL_937fd84c_4_k_cu_main4cuda3std6ranges3__45__cpo3endE,(_ZN30_INTERNAL_937fd84c_4_k_cu_main6thrust24THRUST_300001_SM_1000_NS12placeholders2_6E - _ZN30_INTERNAL_937fd84c_4_k_cu_main4cuda3std6ranges3__45__cpo3endE)
_ZN30_INTERNAL_937fd84c_4_k_cu_main4cuda3std6ranges3__45__cpo3endE:
	.zero		1
	.type		_ZN30_INTERNAL_937fd84c_4_k_cu_main6thrust24THRUST_300001_SM_1000_NS12placeholders2_6E,@object
	.size		_ZN30_INTERNAL_937fd84c_4_k_cu_main6thrust24THRUST_300001_SM_1000_NS12placeholders2_6E,(_ZN30_INTERNAL_937fd84c_4_k_cu_main4cuda3std3__45__cpo6rbeginE - _ZN30_INTERNAL_937fd84c_4_k_cu_main6thrust24THRUST_300001_SM_1000_NS12placeholders2_6E)
_ZN30_INTERNAL_937fd84c_4_k_cu_main6thrust24THRUST_300001_SM_1000_NS12placeholders2_6E:
	.zero		1
	.type		_ZN30_INTERNAL_937fd84c_4_k_cu_main4cuda3std3__45__cpo6rbeginE,@object
	.size		_ZN30_INTERNAL_937fd84c_4_k_cu_main4cuda3std3__45__cpo6rbeginE,(_ZN30_INTERNAL_937fd84c_4_k_cu_main4cuda3std6ranges3__45__cpo9iter_swapE - _ZN30_INTERNAL_937fd84c_4_k_cu_main4cuda3std3__45__cpo6rbeginE)
_ZN30_INTERNAL_937fd84c_4_k_cu_main4cuda3std3__45__cpo6rbeginE:
	.zero		1
	.type		_ZN30_INTERNAL_937fd84c_4_k_cu_main4cuda3std6ranges3__45__cpo9iter_swapE,@object
	.size		_ZN30_INTERNAL_937fd84c_4_k_cu_main4cuda3std6ranges3__45__cpo9iter_swapE,(_ZN30_INTERNAL_937fd84c_4_k_cu_main4cuda3std3__47nulloptE - _ZN30_INTERNAL_937fd84c_4_k_cu_main4cuda3std6ranges3__45__cpo9iter_swapE)
_ZN30_INTERNAL_937fd84c_4_k_cu_main4cuda3std6ranges3__45__cpo9iter_swapE:
	.zero		1
	.type		_ZN30_INTERNAL_937fd84c_4_k_cu_main4cuda3std3__47nulloptE,@object
	.size		_ZN30_INTERNAL_937fd84c_4_k_cu_main4cuda3std3__47nulloptE,(_ZN30_INTERNAL_937fd84c_4_k_cu_main6thrust24THRUST_300001_SM_1000_NS8cuda_cub3parE - _ZN30_INTERNAL_937fd84c_4_k_cu_main4cuda3std3__47nulloptE)
_ZN30_INTERNAL_937fd84c_4_k_cu_main4cuda3std3__47nulloptE:
	.zero		1
	.type		_ZN30_INTERNAL_937fd84c_4_k_cu_main6thrust24THRUST_300001_SM_1000_NS8cuda_cub3parE,@object
	.size		_ZN30_INTERNAL_937fd84c_4_k_cu_main6thrust24THRUST_300001_SM_1000_NS8cuda_cub3parE,(_ZN30_INTERNAL_937fd84c_4_k_cu_main6thrust24THRUST_300001_SM_1000_NS12placeholders2_4E - _ZN30_INTERNAL_937fd84c_4_k_cu_main6thrust24THRUST_300001_SM_1000_NS8cuda_cub3parE)
_ZN30_INTERNAL_937fd84c_4_k_cu_main6thrust24THRUST_300001_SM_1000_NS8cuda_cub3parE:
	.zero		1
	.type		_ZN30_INTERNAL_937fd84c_4_k_cu_main6thrust24THRUST_300001_SM_1000_NS12placeholders2_4E,@object
	.size		_ZN30_INTERNAL_937fd84c_4_k_cu_main6thrust24THRUST_300001_SM_1000_NS12placeholders2_4E,(_ZN30_INTERNAL_937fd84c_4_k_cu_main4cuda3std3__45__cpo6cbeginE - _ZN30_INTERNAL_937fd84c_4_k_cu_main6thrust24THRUST_300001_SM_1000_NS12placeholders2_4E)
_ZN30_INTERNAL_937fd84c_4_k_cu_main6thrust24THRUST_300001_SM_1000_NS12placeholders2_4E:
	.zero		1
	.type		_ZN30_INTERNAL_937fd84c_4_k_cu_main4cuda3std3__45__cpo6cbeginE,@object
	.size		_ZN30_INTERNAL_937fd84c_4_k_cu_main4cuda3std3__45__cpo6cbeginE,(_ZN30_INTERNAL_937fd84c_4_k_cu_main4cuda3std6ranges3__45__cpo4cendE - _ZN30_INTERNAL_937fd84c_4_k_cu_main4cuda3std3__45__cpo6cbeginE)
_ZN30_INTERNAL_937fd84c_4_k_cu_main4cuda3std3__45__cpo6cbeginE:
	.zero		1
	.type		_ZN30_INTERNAL_937fd84c_4_k_cu_main4cuda3std6ranges3__45__cpo4cendE,@object
	.size		_ZN30_INTERNAL_937fd84c_4_k_cu_main4cuda3std6ranges3__45__cpo4cendE,(_ZN30_INTERNAL_937fd84c_4_k_cu_main4cuda3std3__48in_placeE - _ZN30_INTERNAL_937fd84c_4_k_cu_main4cuda3std6ranges3__45__cpo4cendE)
_ZN30_INTERNAL_937fd84c_4_k_cu_main4cuda3std6ranges3__45__cpo4cendE:
	.zero		1
	.type		_ZN30_INTERNAL_937fd84c_4_k_cu_main4cuda3std3__48in_placeE,@object
	.size		_ZN30_INTERNAL_937fd84c_4_k_cu_main4cuda3std3__48in_placeE,(_ZN30_INTERNAL_937fd84c_4_k_cu_main4cuda3std6ranges3__45__cpo5ssizeE - _ZN30_INTERNAL_937fd84c_4_k_cu_main4cuda3std3__48in_placeE)
_ZN30_INTERNAL_937fd84c_4_k_cu_main4cuda3std3__48in_placeE:
	.zero		1
	.type		_ZN30_INTERNAL_937fd84c_4_k_cu_main4cuda3std6ranges3__45__cpo5ssizeE,@object
	.size		_ZN30_INTERNAL_937fd84c_4_k_cu_main4cuda3std6ranges3__45__cpo5ssizeE,(_ZN30_INTERNAL_937fd84c_4_k_cu_main6thrust24THRUST_300001_SM_1000_NS12placeholders2_8E - _ZN30_INTERNAL_937fd84c_4_k_cu_main4cuda3std6ranges3__45__cpo5ssizeE)
_ZN30_INTERNAL_937fd84c_4_k_cu_main4cuda3std6ranges3__45__cpo5ssizeE:
	.zero		1
	.type		_ZN30_INTERNAL_937fd84c_4_k_cu_main6thrust24THRUST_300001_SM_1000_NS12placeholders2_8E,@object
	.size		_ZN30_INTERNAL_937fd84c_4_k_cu_main6thrust24THRUST_300001_SM_1000_NS12placeholders2_8E,(_ZN30_INTERNAL_937fd84c_4_k_cu_main4cuda3std3__45__cpo7crbeginE - _ZN30_INTERNAL_937fd84c_4_k_cu_main6thrust24THRUST_300001_SM_1000_NS12placeholders2_8E)
_ZN30_INTERNAL_937fd84c_4_k_cu_main6thrust24THRUST_300001_SM_1000_NS12placeholders2_8E:
	.zero		1
	.type		_ZN30_INTERNAL_937fd84c_4_k_cu_main4cuda3std3__45__cpo7crbeginE,@object
	.size		_ZN30_INTERNAL_937fd84c_4_k_cu_main4cuda3std3__45__cpo7crbeginE,(_ZN30_INTERNAL_937fd84c_4_k_cu_main4cuda3std6ranges3__45__cpo4prevE - _ZN30_INTERNAL_937fd84c_4_k_cu_main4cuda3std3__45__cpo7crbeginE)
_ZN30_INTERNAL_937fd84c_4_k_cu_main4cuda3std3__45__cpo7crbeginE:
	.zero		1
	.type		_ZN30_INTERNAL_937fd84c_4_k_cu_main4cuda3std6ranges3__45__cpo4prevE,@object
	.size		_ZN30_INTERNAL_937fd84c_4_k_cu_main4cuda3std6ranges3__45__cpo4prevE,(_ZN30_INTERNAL_937fd84c_4_k_cu_main4cuda3std6ranges3__45__cpo9iter_moveE - _ZN30_INTERNAL_937fd84c_4_k_cu_main4cuda3std6ranges3__45__cpo4prevE)
_ZN30_INTERNAL_937fd84c_4_k_cu_main4cuda3std6ranges3__45__cpo4prevE:
	.zero		1
	.type		_ZN30_INTERNAL_937fd84c_4_k_cu_main4cuda3std6ranges3__45__cpo9iter_moveE,@object
	.size		_ZN30_INTERNAL_937fd84c_4_k_cu_main4cuda3std6ranges3__45__cpo9iter_moveE,(_ZN30_INTERNAL_937fd84c_4_k_cu_main6thrust24THRUST_300001_SM_1000_NS6system6detail10sequential3seqE - _ZN30_INTERNAL_937fd84c_4_k_cu_main4cuda3std6ranges3__45__cpo9iter_moveE)
_ZN30_INTERNAL_937fd84c_4_k_cu_main4cuda3std6ranges3__45__cpo9iter_moveE:
	.zero		1
	.type		_ZN30_INTERNAL_937fd84c_4_k_cu_main6thrust24THRUST_300001_SM_1000_NS6system6detail10sequential3seqE,@object
	.size		_ZN30_INTERNAL_937fd84c_4_k_cu_main6thrust24THRUST_300001_SM_1000_NS6system6detail10sequential3seqE,(_ZN30_INTERNAL_937fd84c_4_k_cu_main6thrust24THRUST_300001_SM_1000_NS12placeholders2_5E - _ZN30_INTERNAL_937fd84c_4_k_cu_main6thrust24THRUST_300001_SM_1000_NS6system6detail10sequential3seqE)
_ZN30_INTERNAL_937fd84c_4_k_cu_main6thrust24THRUST_300001_SM_1000_NS6system6detail10sequential3seqE:
	.zero		1
	.type		_ZN30_INTERNAL_937fd84c_4_k_cu_main6thrust24THRUST_300001_SM_1000_NS12placeholders2_5E,@object
	.size		_ZN30_INTERNAL_937fd84c_4_k_cu_main6thrust24THRUST_300001_SM_1000_NS12placeholders2_5E,(_ZN30_INTERNAL_937fd84c_4_k_cu_main4cuda3std3__45__cpo4cendE - _ZN30_INTERNAL_937fd84c_4_k_cu_main6thrust24THRUST_300001_SM_1000_NS12placeholders2_5E)
_ZN30_INTERNAL_937fd84c_4_k_cu_main6thrust24THRUST_300001_SM_1000_NS12placeholders2_5E:
	.zero		1
	.type		_ZN30_INTERNAL_937fd84c_4_k_cu_main4cuda3std3__45__cpo4cendE,@object
	.size		_ZN30_INTERNAL_937fd84c_4_k_cu_main4cuda3std3__45__cpo4cendE,(_ZN30_INTERNAL_937fd84c_4_k_cu_main4cuda3std6ranges3__45__cpo7advanceE - _ZN30_INTERNAL_937fd84c_4_k_cu_main4cuda3std3__45__cpo4cendE)
_ZN30_INTERNAL_937fd84c_4_k_cu_main4cuda3std3__45__cpo4cendE:
	.zero		1
	.type		_ZN30_INTERNAL_937fd84c_4_k_cu_main4cuda3std6ranges3__45__cpo7advanceE,@object
	.size		_ZN30_INTERNAL_937fd84c_4_k_cu_main4cuda3std6ranges3__45__cpo7advanceE,(_ZN30_INTERNAL_937fd84c_4_k_cu_main4cuda3std3__420unreachable_sentinelE - _ZN30_INTERNAL_937fd84c_4_k_cu_main4cuda3std6ranges3__45__cpo7advanceE)
_ZN30_INTERNAL_937fd84c_4_k_cu_main4cuda3std6ranges3__45__cpo7advanceE:
	.zero		1
	.type		_ZN30_INTERNAL_937fd84c_4_k_cu_main4cuda3std3__420unreachable_sentinelE,@object
	.size		_ZN30_INTERNAL_937fd84c_4_k_cu_main4cuda3std3__420unreachable_sentinelE,(_ZN30_INTERNAL_937fd84c_4_k_cu_main4cuda3std6ranges3__45__cpo8distanceE - _ZN30_INTERNAL_937fd84c_4_k_cu_main4cuda3std3__420unreachable_sentinelE)
_ZN30_INTERNAL_937fd84c_4_k_cu_main4cuda3std3__420unreachable_sentinelE:
	.zero		1
	.type		_ZN30_INTERNAL_937fd84c_4_k_cu_main4cuda3std6ranges3__45__cpo8distanceE,@object
	.size		_ZN30_INTERNAL_937fd84c_4_k_cu_main4cuda3std6ranges3__45__cpo8distanceE,(_ZN30_INTERNAL_937fd84c_4_k_cu_main6thrust24THRUST_300001_SM_1000_NS12placeholders2_9E - _ZN30_INTERNAL_937fd84c_4_k_cu_main4cuda3std6ranges3__45__cpo8distanceE)
_ZN30_INTERNAL_937fd84c_4_k_cu_main4cuda3std6ranges3__45__cpo8distanceE:
	.zero		1
	.type		_ZN30_INTERNAL_937fd84c_4_k_cu_main6thrust24THRUST_300001_SM_1000_NS12placeholders2_9E,@object
	.size		_ZN30_INTERNAL_937fd84c_4_k_cu_main6thrust24THRUST_300001_SM_1000_NS12placeholders2_9E,(_ZN30_INTERNAL_937fd84c_4_k_cu_main4cuda3std3__45__cpo5crendE - _ZN30_INTERNAL_937fd84c_4_k_cu_main6thrust24THRUST_300001_SM_1000_NS12placeholders2_9E)
_ZN30_INTERNAL_937fd84c_4_k_cu_main6thrust24THRUST_300001_SM_1000_NS12placeholders2_9E:
	.zero		1
	.type		_ZN30_INTERNAL_937fd84c_4_k_cu_main4cuda3std3__45__cpo5crendE,@object
	.size		_ZN30_INTERNAL_937fd84c_4_k_cu_main4cuda3std3__45__cpo5crendE,(_ZN30_INTERNAL_937fd84c_4_k_cu_main4cuda3std6ranges3__45__cpo4dataE - _ZN30_INTERNAL_937fd84c_4_k_cu_main4cuda3std3__45__cpo5crendE)
_ZN30_INTERNAL_937fd84c_4_k_cu_main4cuda3std3__45__cpo5crendE:
	.zero		1
	.type		_ZN30_INTERNAL_937fd84c_4_k_cu_main4cuda3std6ranges3__45__cpo4dataE,@object
	.size		_ZN30_INTERNAL_937fd84c_4_k_cu_main4cuda3std6ranges3__45__cpo4dataE,(_ZN30_INTERNAL_937fd84c_4_k_cu_main4cuda3std6ranges3__45__cpo5beginE - _ZN30_INTERNAL_937fd84c_4_k_cu_main4cuda3std6ranges3__45__cpo4dataE)
_ZN30_INTERNAL_937fd84c_4_k_cu_main4cuda3std6ranges3__45__cpo4dataE:
	.zero		1
	.type		_ZN30_INTERNAL_937fd84c_4_k_cu_main4cuda3std6ranges3__45__cpo5beginE,@object
	.size		_ZN30_INTERNAL_937fd84c_4_k_cu_main4cuda3std6ranges3__45__cpo5beginE,(_ZN30_INTERNAL_937fd84c_4_k_cu_main6thrust24THRUST_300001_SM_1000_NS12placeholders2_1E - _ZN30_INTERNAL_937fd84c_4_k_cu_main4cuda3std6ranges3__45__cpo5beginE)
_ZN30_INTERNAL_937fd84c_4_k_cu_main4cuda3std6ranges3__45__cpo5beginE:
	.zero		1
	.type		_ZN30_INTERNAL_937fd84c_4_k_cu_main6thrust24THRUST_300001_SM_1000_NS12placeholders2_1E,@object
	.size		_ZN30_INTERNAL_937fd84c_4_k_cu_main6thrust24THRUST_300001_SM_1000_NS12placeholders2_1E,(_ZN30_INTERNAL_937fd84c_4_k_cu_main6thrust24THRUST_300001_SM_1000_NS12placeholders2_3E - _ZN30_INTERNAL_937fd84c_4_k_cu_main6thrust24THRUST_300001_SM_1000_NS12placeholders2_1E)
_ZN30_INTERNAL_937fd84c_4_k_cu_main6thrust24THRUST_300001_SM_1000_NS12placeholders2_1E:
	.zero		1
	.type		_ZN30_INTERNAL_937fd84c_4_k_cu_main6thrust24THRUST_300001_SM_1000_NS12placeholders2_3E,@object
	.size		_ZN30_INTERNAL_937fd84c_4_k_cu_main6thrust24THRUST_300001_SM_1000_NS12placeholders2_3E,(_ZN30_INTERNAL_937fd84c_4_k_cu_main4cuda3std3__45__cpo3endE - _ZN30_INTERNAL_937fd84c_4_k_cu_main6thrust24THRUST_300001_SM_1000_NS12placeholders2_3E)
_ZN30_INTERNAL_937fd84c_4_k_cu_main6thrust24THRUST_300001_SM_1000_NS12placeholders2_3E:
	.zero		1
	.type		_ZN30_INTERNAL_937fd84c_4_k_cu_main4cuda3std3__45__cpo3endE,@object
	.size		_ZN30_INTERNAL_937fd84c_4_k_cu_main4cuda3std3__45__cpo3endE,(_ZN30_INTERNAL_937fd84c_4_k_cu_main4cuda3std6ranges3__45__cpo6cbeginE - _ZN30_INTERNAL_937fd84c_4_k_cu_main4cuda3std3__45__cpo3endE)
_ZN30_INTERNAL_937fd84c_4_k_cu_main4cuda3std3__45__cpo3endE:
	.zero		1
	.type		_ZN30_INTERNAL_937fd84c_4_k_cu_main4cuda3std6ranges3__45__cpo6cbeginE,@object
	.size		_ZN30_INTERNAL_937fd84c_4_k_cu_main4cuda3std6ranges3__45__cpo6cbeginE,(_ZN30_INTERNAL_937fd84c_4_k_cu_main4cuda3std3__419piecewise_constructE - _ZN30_INTERNAL_937fd84c_4_k_cu_main4cuda3std6ranges3__45__cpo6cbeginE)
_ZN30_INTERNAL_937fd84c_4_k_cu_main4cuda3std6ranges3__45__cpo6cbeginE:
	.zero		1
	.type		_ZN30_INTERNAL_937fd84c_4_k_cu_main4cuda3std3__419piecewise_constructE,@object
	.size		_ZN30_INTERNAL_937fd84c_4_k_cu_main4cuda3std3__419piecewise_constructE,(_ZN30_INTERNAL_937fd84c_4_k_cu_main4cuda3std6ranges3__45__cpo4sizeE - _ZN30_INTERNAL_937fd84c_4_k_cu_main4cuda3std3__419piecewise_constructE)
_ZN30_INTERNAL_937fd84c_4_k_cu_main4cuda3std3__419piecewise_constructE:
	.zero		1
	.type		_ZN30_INTERNAL_937fd84c_4_k_cu_main4cuda3std6ranges3__45__cpo4sizeE,@object
	.size		_ZN30_INTERNAL_937fd84c_4_k_cu_main4cuda3std6ranges3__45__cpo4sizeE,(_ZN30_INTERNAL_937fd84c_4_k_cu_main6thrust24THRUST_300001_SM_1000_NS12placeholders2_7E - _ZN30_INTERNAL_937fd84c_4_k_cu_main4cuda3std6ranges3__45__cpo4sizeE)
_ZN30_INTERNAL_937fd84c_4_k_cu_main4cuda3std6ranges3__45__cpo4sizeE:
	.zero		1
	.type		_ZN30_INTERNAL_937fd84c_4_k_cu_main6thrust24THRUST_300001_SM_1000_NS12placeholders2_7E,@object
	.size		_ZN30_INTERNAL_937fd84c_4_k_cu_main6thrust24THRUST_300001_SM_1000_NS12placeholders2_7E,(_ZN30_INTERNAL_937fd84c_4_k_cu_main4cuda3std3__45__cpo4rendE - _ZN30_INTERNAL_937fd84c_4_k_cu_main6thrust24THRUST_300001_SM_1000_NS12placeholders2_7E)
_ZN30_INTERNAL_937fd84c_4_k_cu_main6thrust24THRUST_300001_SM_1000_NS12placeholders2_7E:
	.zero		1
	.type		_ZN30_INTERNAL_937fd84c_4_k_cu_main4cuda3std3__45__cpo4rendE,@object
	.size		_ZN30_INTERNAL_937fd84c_4_k_cu_main4cuda3std3__45__cpo4rendE,(_ZN30_INTERNAL_937fd84c_4_k_cu_main4cuda3std6ranges3__45__cpo4nextE - _ZN30_INTERNAL_937fd84c_4_k_cu_main4cuda3std3__45__cpo4rendE)
_ZN30_INTERNAL_937fd84c_4_k_cu_main4cuda3std3__45__cpo4rendE:
	.zero		1
	.type		_ZN30_INTERNAL_937fd84c_4_k_cu_main4cuda3std6ranges3__45__cpo4nextE,@object
	.size		_ZN30_INTERNAL_937fd84c_4_k_cu_main4cuda3std6ranges3__45__cpo4nextE,(_ZN30_INTERNAL_937fd84c_4_k_cu_main4cuda3std6ranges3__45__cpo4swapE - _ZN30_INTERNAL_937fd84c_4_k_cu_main4cuda3std6ranges3__45__cpo4nextE)
_ZN30_INTERNAL_937fd84c_4_k_cu_main4cuda3std6ranges3__45__cpo4nextE:
	.zero		1
	.type		_ZN30_INTERNAL_937fd84c_4_k_cu_main4cuda3std6ranges3__45__cpo4swapE,@object
	.size		_ZN30_INTERNAL_937fd84c_4_k_cu_main4cuda3std6ranges3__45__cpo4swapE,(_ZN30_INTERNAL_937fd84c_4_k_cu_main6thrust24THRUST_300001_SM_1000_NS8cuda_cub10par_nosyncE - _ZN30_INTERNAL_937fd84c_4_k_cu_main4cuda3std6ranges3__45__cpo4swapE)
_ZN30_INTERNAL_937fd84c_4_k_cu_main4cuda3std6ranges3__45__cpo4swapE:
	.zero		1
	.type		_ZN30_INTERNAL_937fd84c_4_k_cu_main6thrust24THRUST_300001_SM_1000_NS8cuda_cub10par_nosyncE,@object
	.size		_ZN30_INTERNAL_937fd84c_4_k_cu_main6thrust24THRUST_300001_SM_1000_NS8cuda_cub10par_nosyncE,(.L_29 - _ZN30_INTERNAL_937fd84c_4_k_cu_main6thrust24THRUST_300001_SM_1000_NS8cuda_cub10par_nosyncE)
_ZN30_INTERNAL_937fd84c_4_k_cu_main6thrust24THRUST_300001_SM_1000_NS8cuda_cub10par_nosyncE:
	.zero		1
.L_29:


//--------------------- .nv.constant0._ZN3cub18CUB_300001_SM_10006detail8for_each13static_kernelINS2_12policy_hub_t12policy_500_tElNS2_12op_wrapper_tIl14printf_functorN6thrust24THRUST_300001_SM_1000_NS17counting_iteratorIiNS9_11use_defaultESB_SB_EEEEEEvT0_T1_ --------------------------
	.section	.nv.constant0._ZN3cub18CUB_300001_SM_10006detail8for_each13static_kernelINS2_12policy_hub_t12policy_500_tElNS2_12op_wrapper_tIl14printf_functorN6thrust24THRUST_300001_SM_1000_NS17counting_iteratorIiNS9_11use_defaultESB_SB_EEEEEEvT0_T1_,"a",@progbits
	.sectionflags	@""
	.align	4
.nv.constant0._ZN3cub18CUB_300001_SM_10006detail8for_each13static_kernelINS2_12policy_hub_t12policy_500_tElNS2_12op_wrapper_tIl14printf_functorN6thrust24THRUST_300001_SM_1000_NS17counting_iteratorIiNS9_11use_defaultESB_SB_EEEEEEvT0_T1_:
	.zero		920


//--------------------- .nv.constant0._ZN3cub18CUB_300001_SM_10006detail11EmptyKernelIvEEvv --------------------------
	.section	.nv.constant0._ZN3cub18CUB_300001_SM_10006detail11EmptyKernelIvEEvv,"a",@progbits
	.sectionflags	@""
	.align	4
.nv.constant0._ZN3cub18CUB_300001_SM_10006detail11EmptyKernelIvEEvv:
	.zero		896


//--------------------- SYMBOLS --------------------------

	.type		.nv.reservedSmem.offset0,@object
	.size		.nv.reservedSmem.offset0,0x4
	.type		vprintf,@function
